	.headerflags	@"EF_CUDA_TEXMODE_UNIFIED EF_CUDA_64BIT_ADDRESS EF_CUDA_ACCELERATORS EF_CUDA_SM90 EF_CUDA_VIRTUAL_SM(EF_CUDA_SM90)"
	.elftype	@"ET_EXEC"


//--------------------- .nv.info                  --------------------------
	.section	.nv.info,"",@"SHT_CUDA_INFO"
	.align	4


	//----- nvinfo : EIATTR_REGCOUNT
	.align		4
        /*0000*/ 	.byte	0x04, 0x2f
        /*0002*/ 	.short	(.L_3 - .L_2)
	.align		4
.L_2:
        /*0004*/ 	.word	index@(triton_poi_fused_cat_4)
        /*0008*/ 	.word	0x00000030


	//----- nvinfo : EIATTR_MIN_STACK_SIZE
	.align		4
.L_3:
        /*000c*/ 	.byte	0x04, 0x12
        /*000e*/ 	.short	(.L_5 - .L_4)
	.align		4
.L_4:
        /*0010*/ 	.word	index@(triton_poi_fused_cat_4)
        /*0014*/ 	.word	0x00000000


	//----- nvinfo : EIATTR_FRAME_SIZE
	.align		4
.L_5:
        /*0018*/ 	.byte	0x04, 0x11
        /*001a*/ 	.short	(.L_7 - .L_6)
	.align		4
.L_6:
        /*001c*/ 	.word	index@(triton_poi_fused_cat_4)
        /*0020*/ 	.word	0x00000000


	//----- nvinfo : EIATTR_MIN_STACK_SIZE
	.align		4
.L_7:
        /*0024*/ 	.byte	0x04, 0x12
        /*0026*/ 	.short	(.L_9 - .L_8)
	.align		4
.L_8:
        /*0028*/ 	.word	index@(triton_poi_fused_cat_4)
        /*002c*/ 	.word	0x00000000
.L_9:


//--------------------- .nv.info.triton_poi_fused_cat_4 --------------------------
	.section	.nv.info.triton_poi_fused_cat_4,"",@"SHT_CUDA_INFO"
	.sectionflags	@""
	.align	4


	//----- nvinfo : EIATTR_CUDA_API_VERSION
	.align		4
        /*0000*/ 	.byte	0x04, 0x37
        /*0002*/ 	.short	(.L_11 - .L_10)
.L_10:
        /*0004*/ 	.word	0x0000007c


	//----- nvinfo : EIATTR_KPARAM_INFO
	.align		4
.L_11:
        /*0008*/ 	.byte	0x04, 0x17
        /*000a*/ 	.short	(.L_13 - .L_12)
.L_12:
        /*000c*/ 	.word	0x00000000
        /*0010*/ 	.short	0x000b
        /*0012*/ 	.short	0x0058
        /*0014*/ 	.byte	0x00, 0xf0, 0x11, 0x00


	//----- nvinfo : EIATTR_KPARAM_INFO
	.align		4
.L_13:
        /*0018*/ 	.byte	0x04, 0x17
        /*001a*/ 	.short	(.L_15 - .L_14)
.L_14:
        /*001c*/ 	.word	0x00000000
        /*0020*/ 	.short	0x000a
        /*0022*/ 	.short	0x0050
        /*0024*/ 	.byte	0x00, 0xf4, 0x21, 0x00


	//----- nvinfo : EIATTR_KPARAM_INFO
	.align		4
.L_15:
        /*0028*/ 	.byte	0x04, 0x17
        /*002a*/ 	.short	(.L_17 - .L_16)
.L_16:
        /*002c*/ 	.word	0x00000000
        /*0030*/ 	.short	0x0009
        /*0032*/ 	.short	0x0048
        /*0034*/ 	.byte	0x00, 0xf4, 0x21, 0x00


	//----- nvinfo : EIATTR_KPARAM_INFO
	.align		4
.L_17:
        /*0038*/ 	.byte	0x04, 0x17
        /*003a*/ 	.short	(.L_19 - .L_18)
.L_18:
        /*003c*/ 	.word	0x00000000
        /*0040*/ 	.short	0x0008
        /*0042*/ 	.short	0x0040
        /*0044*/ 	.byte	0x00, 0xf4, 0x21, 0x00


	//----- nvinfo : EIATTR_KPARAM_INFO
	.align		4
.L_19:
        /*0048*/ 	.byte	0x04, 0x17
        /*004a*/ 	.short	(.L_21 - .L_20)
.L_20:
        /*004c*/ 	.word	0x00000000
        /*0050*/ 	.short	0x0007
        /*0052*/ 	.short	0x0038
        /*0054*/ 	.byte	0x00, 0xf4, 0x21, 0x00


	//----- nvinfo : EIATTR_KPARAM_INFO
	.align		4
.L_21:
        /*0058*/ 	.byte	0x04, 0x17
        /*005a*/ 	.short	(.L_23 - .L_22)
.L_22:
        /*005c*/ 	.word	0x00000000
        /*0060*/ 	.short	0x0006
        /*0062*/ 	.short	0x0030
        /*0064*/ 	.byte	0x00, 0xf4, 0x21, 0x00


	//----- nvinfo : EIATTR_KPARAM_INFO
	.align		4
.L_23:
        /*0068*/ 	.byte	0x04, 0x17
        /*006a*/ 	.short	(.L_25 - .L_24)
.L_24:
        /*006c*/ 	.word	0x00000000
        /*0070*/ 	.short	0x0005
        /*0072*/ 	.short	0x0028
        /*0074*/ 	.byte	0x00, 0xf4, 0x21, 0x00


	//----- nvinfo : EIATTR_KPARAM_INFO
	.align		4
.L_25:
        /*0078*/ 	.byte	0x04, 0x17
        /*007a*/ 	.short	(.L_27 - .L_26)
.L_26:
        /*007c*/ 	.word	0x00000000
        /*0080*/ 	.short	0x0004
        /*0082*/ 	.short	0x0020
        /*0084*/ 	.byte	0x00, 0xf4, 0x21, 0x00


	//----- nvinfo : EIATTR_KPARAM_INFO
	.align		4
.L_27:
        /*0088*/ 	.byte	0x04, 0x17
        /*008a*/ 	.short	(.L_29 - .L_28)
.L_28:
        /*008c*/ 	.word	0x00000000
        /*0090*/ 	.short	0x0003
        /*0092*/ 	.short	0x0018
        /*0094*/ 	.byte	0x00, 0xf4, 0x21, 0x00


	//----- nvinfo : EIATTR_KPARAM_INFO
	.align		4
.L_29:
        /*0098*/ 	.byte	0x04, 0x17
        /*009a*/ 	.short	(.L_31 - .L_30)
.L_30:
        /*009c*/ 	.word	0x00000000
        /*00a0*/ 	.short	0x0002
        /*00a2*/ 	.short	0x0010
        /*00a4*/ 	.byte	0x00, 0xf4, 0x21, 0x00


	//----- nvinfo : EIATTR_KPARAM_INFO
	.align		4
.L_31:
        /*00a8*/ 	.byte	0x04, 0x17
        /*00aa*/ 	.short	(.L_33 - .L_32)
.L_32:
        /*00ac*/ 	.word	0x00000000
        /*00b0*/ 	.short	0x0001
        /*00b2*/ 	.short	0x0008
        /*00b4*/ 	.byte	0x00, 0xf4, 0x21, 0x00


	//----- nvinfo : EIATTR_KPARAM_INFO
	.align		4
.L_33:
        /*00b8*/ 	.byte	0x04, 0x17
        /*00ba*/ 	.short	(.L_35 - .L_34)
.L_34:
        /*00bc*/ 	.word	0x00000000
        /*00c0*/ 	.short	0x0000
        /*00c2*/ 	.short	0x0000
        /*00c4*/ 	.byte	0x00, 0xf4, 0x21, 0x00


	//----- nvinfo : EIATTR_SPARSE_MMA_MASK
	.align		4
.L_35:
        /*00c8*/ 	.byte	0x03, 0x50
        /*00ca*/ 	.short	0x0000


	//----- nvinfo : EIATTR_MAXREG_COUNT
	.align		4
        /*00cc*/ 	.byte	0x03, 0x1b
        /*00ce*/ 	.short	0x00ff


	//----- nvinfo : EIATTR_EXIT_INSTR_OFFSETS
	.align		4
        /*00d0*/ 	.byte	0x04, 0x1c
        /*00d2*/ 	.short	(.L_37 - .L_36)


	//   ....[0]....
.L_36:
        /*00d4*/ 	.word	0x00001400


	//----- nvinfo : EIATTR_REQNTID
	.align		4
.L_37:
        /*00d8*/ 	.byte	0x04, 0x10
        /*00da*/ 	.short	(.L_39 - .L_38)
.L_38:
        /*00dc*/ 	.word	0x00000080
        /*00e0*/ 	.word	0x00000001
        /*00e4*/ 	.word	0x00000001


	//----- nvinfo : EIATTR_CBANK_PARAM_SIZE
	.align		4
.L_39:
        /*00e8*/ 	.byte	0x03, 0x19
        /*00ea*/ 	.short	0x005c


	//----- nvinfo : EIATTR_PARAM_CBANK
	.align		4
        /*00ec*/ 	.byte	0x04, 0x0a
        /*00ee*/ 	.short	(.L_41 - .L_40)
	.align		4
.L_40:
        /*00f0*/ 	.word	index@(.nv.constant0.triton_poi_fused_cat_4)
        /*00f4*/ 	.short	0x0210
        /*00f6*/ 	.short	0x005c


	//----- nvinfo : EIATTR_SW_WAR
	.align		4
.L_41:
        /*00f8*/ 	.byte	0x04, 0x36
        /*00fa*/ 	.short	(.L_43 - .L_42)
.L_42:
        /*00fc*/ 	.word	0x00000008
.L_43:


//--------------------- .nv.callgraph             --------------------------
	.section	.nv.callgraph,"",@"SHT_CUDA_CALLGRAPH"
	.align	4
	.sectionentsize	8
	.align		4
        /*0000*/ 	.word	0x00000000
	.align		4
        /*0004*/ 	.word	0xffffffff
	.align		4
        /*0008*/ 	.word	0x00000000
	.align		4
        /*000c*/ 	.word	0xfffffffe
	.align		4
        /*0010*/ 	.word	0x00000000
	.align		4
        /*0014*/ 	.word	0xfffffffd
	.align		4
        /*0018*/ 	.word	0x00000000
	.align		4
        /*001c*/ 	.word	0xfffffffc


//--------------------- .nv.constant4             --------------------------
	.section	.nv.constant4,"a",@progbits
	.align	8
	.align		8
.nv.constant4:
        /*0000*/ 	.dword	_$_str
	.align		8
        /*0008*/ 	.dword	_$_str_$_2


//--------------------- .text.triton_poi_fused_cat_4 --------------------------
	.section	.text.triton_poi_fused_cat_4,"ax",@progbits
	.align	128
        .global         triton_poi_fused_cat_4
        .type           triton_poi_fused_cat_4,@function
        .size           triton_poi_fused_cat_4,(.L_x_1 - triton_poi_fused_cat_4)
        .other          triton_poi_fused_cat_4,@"STO_CUDA_ENTRY STV_DEFAULT"
triton_poi_fused_cat_4:
.text.triton_poi_fused_cat_4:
[----:B------:R-:W-:Y:S01]  /*0000*/  LDC R1, c[0x0][0x28] ;  /* 0x00000a00ff017b82 */ /* 0x000fe20000000800 */
[----:B------:R-:W1:Y:S07]  /*0010*/  S2R R0, SR_TID.X ;  /* 0x0000000000007919 */ /* 0x000e6e0000002100 */
[----:B------:R-:W2:Y:S01]  /*0020*/  LDC.64 R10, c[0x0][0x220] ;  /* 0x00008800ff0a7b82 */ /* 0x000ea20000000a00 */
[----:B------:R-:W3:Y:S01]  /*0030*/  S2R R17, SR_CTAID.X ;  /* 0x0000000000117919 */ /* 0x000ee20000002500 */
[----:B------:R-:W-:Y:S01]  /*0040*/  IMAD.MOV.U32 R8, RZ, RZ, RZ ;  /* 0x000000ffff087224 */ /* 0x000fe200078e00ff */
[----:B------:R-:W-:Y:S01]  /*0050*/  CS2R R4, SRZ ;  /* 0x0000000000047805 */ /* 0x000fe2000001ff00 */
[----:B------:R-:W-:-:S04]  /*0060*/  ULDC.64 UR4, c[0x0][0x208] ;  /* 0x0000820000047ab9 */ /* 0x000fc80000000a00 */
[----:B------:R-:W4:Y:S01]  /*0070*/  LDC.64 R12, c[0x0][0x248] ;  /* 0x00009200ff0c7b82 */ /* 0x000f220000000a00 */
[----:B------:R-:W-:Y:S01]  /*0080*/  CS2R R6, SRZ ;  /* 0x0000000000067805 */ /* 0x000fe2000001ff00 */
[----:B------:R-:W-:Y:S01]  /*0090*/  IMAD.MOV.U32 R14, RZ, RZ, RZ ;  /* 0x000000ffff0e7224 */ /* 0x000fe200078e00ff */
[----:B------:R-:W-:Y:S01]  /*00a0*/  ULDC.64 UR6, c[0x0][0x238] ;  /* 0x00008e0000067ab9 */ /* 0x000fe20000000a00 */
[----:B------:R-:W-:-:S04]  /*00b0*/  IMAD.MOV.U32 R2, RZ, RZ, RZ ;  /* 0x000000ffff027224 */ /* 0x000fc800078e00ff */
[----:B------:R-:W5:Y:S01]  /*00c0*/  LDC.64 R36, c[0x0][0x210] ;  /* 0x00008400ff247b82 */ /* 0x000f620000000a00 */
[----:B-1----:R-:W-:-:S05]  /*00d0*/  IMAD.SHL.U32 R0, R0, 0x4, RZ ;  /* 0x0000000400007824 */ /* 0x002fca00078e00ff */
[----:B------:R-:W-:-:S05]  /*00e0*/  LOP3.LUT R0, R0, 0x1fc, RZ, 0xc0, !PT ;  /* 0x000001fc00007812 */ /* 0x000fca00078ec0ff */
[----:B---3--:R-:W-:-:S05]  /*00f0*/  IMAD R9, R17, 0x200, R0 ;  /* 0x0000020011097824 */ /* 0x008fca00078e0200 */
[----:B------:R-:W-:-:S04]  /*0100*/  SHF.R.S32.HI R0, RZ, 0x1f, R9 ;  /* 0x0000001fff007819 */ /* 0x000fc80000011409 */
[----:B------:R-:W-:-:S04]  /*0110*/  LEA.HI R15, R0, R9, RZ, 0x4 ;  /* 0x00000009000f7211 */ /* 0x000fc800078f20ff */
[----:B------:R-:W-:-:S05]  /*0120*/  SHF.R.S32.HI R39, RZ, 0x4, R15 ;  /* 0x00000004ff277819 */ /* 0x000fca000001140f */
[----:B------:R-:W-:-:S05]  /*0130*/  IMAD.HI R0, R39, 0x2aaaaaab, RZ ;  /* 0x2aaaaaab27007827 */ /* 0x000fca00078e02ff */
[----:B------:R-:W-:-:S04]  /*0140*/  SHF.R.U32.HI R3, RZ, 0x1f, R0 ;  /* 0x0000001fff037819 */ /* 0x000fc80000011600 */
[----:B------:R-:W-:-:S05]  /*0150*/  LEA.HI R0, R0, R3, RZ, 0x19 ;  /* 0x0000000300007211 */ /* 0x000fca00078fc8ff */
[----:B------:R-:W-:-:S04]  /*0160*/  IMAD R39, R0, -0x300, R39 ;  /* 0xfffffd0000277824 */ /* 0x000fc800078e0227 */
[C---:B--2---:R-:W-:Y:S01]  /*0170*/  IMAD.WIDE R10, R39.reuse, 0x4, R10 ;  /* 0x00000004270a7825 */ /* 0x044fe200078e020a */
[C---:B------:R-:W-:Y:S02]  /*0180*/  ISETP.GE.AND P0, PT, R39.reuse, 0x180, PT ;  /* 0x000001802700780c */ /* 0x040fe40003f06270 */
[----:B------:R-:W-:-:S11]  /*0190*/  ISETP.GT.AND P1, PT, R39, 0x17f, PT ;  /* 0x0000017f2700780c */ /* 0x000fd60003f24270 */
[----:B------:R-:W2:Y:S04]  /*01a0*/  @!P0 LDG.E.EL R8, desc[UR4][R10.64] ;  /* 0x000000040a088981 */ /* 0x000ea8000c2e1900 */
[----:B------:R-:W3:Y:S04]  /*01b0*/  @!P0 LDG.E.EL R5, desc[UR4][R10.64] ;  /* 0x000000040a058981 */ /* 0x000ee8000c2e1900 */
[----:B------:R-:W3:Y:S01]  /*01c0*/  @!P0 LDG.E.EL R7, desc[UR4][R10.64] ;  /* 0x000000040a078981 */ /* 0x000ee2000c2e1900 */
[----:B----4-:R-:W-:-:S03]  /*01d0*/  IMAD.WIDE R12, R39, 0x4, R12 ;  /* 0x00000004270c7825 */ /* 0x010fc600078e020c */
[----:B------:R1:W4:Y:S04]  /*01e0*/  @!P0 LDG.E.EL R14, desc[UR4][R10.64] ;  /* 0x000000040a0e8981 */ /* 0x000328000c2e1900 */
[----:B------:R-:W4:Y:S04]  /*01f0*/  @P1 LDG.E.EL R6, desc[UR4][R12.64+-0x600] ;  /* 0xfffa00040c061981 */ /* 0x000f28000c2e1900 */
[----:B------:R-:W4:Y:S04]  /*0200*/  @P1 LDG.E.EL R2, desc[UR4][R12.64+-0x600] ;  /* 0xfffa00040c021981 */ /* 0x000f28000c2e1900 */
[----:B------:R-:W4:Y:S01]  /*0210*/  @P1 LDG.E.EL R4, desc[UR4][R12.64+-0x600] ;  /* 0xfffa00040c041981 */ /* 0x000f22000c2e1900 */
[----:B------:R-:W-:Y:S01]  /*0220*/  IMAD.HI R40, R9, 0x2aaaaaab, RZ ;  /* 0x2aaaaaab09287827 */ /* 0x000fe200078e02ff */
[----:B------:R-:W-:-:S04]  /*0230*/  SHF.R.S32.HI R18, RZ, 0x16, R17 ;  /* 0x00000016ff127819 */ /* 0x000fc80000011411 */
[----:B------:R-:W-:Y:S01]  /*0240*/  SHF.R.U32.HI R3, RZ, 0x1f, R40 ;  /* 0x0000001fff037819 */ /* 0x000fe20000011628 */
[----:B------:R-:W-:Y:S01]  /*0250*/  IMAD.MOV.U32 R0, RZ, RZ, RZ ;  /* 0x000000ffff007224 */ /* 0x000fe200078e00ff */
[----:B------:R-:W-:Y:S02]  /*0260*/  SGXT R18, R18, 0x1 ;  /* 0x000000011212781a */ /* 0x000fe40000000200 */
[----:B------:R-:W-:Y:S01]  /*0270*/  LEA.HI.SX32 R40, R40, R3, 0x15 ;  /* 0x0000000328287211 */ /* 0x000fe200078faaff */
[----:B------:R-:W-:Y:S01]  /*0280*/  VIADD R3, R9, 0x1 ;  /* 0x0000000109037836 */ /* 0x000fe20000000000 */
[----:B------:R-:W-:Y:S01]  /*0290*/  LOP3.LUT R16, R15, 0xfffffff0, RZ, 0xc0, !PT ;  /* 0xfffffff00f107812 */ /* 0x000fe200078ec0ff */
[C---:B-1----:R-:W-:Y:S01]  /*02a0*/  VIADD R10, R9.reuse, 0x2 ;  /* 0x00000002090a7836 */ /* 0x042fe20000000000 */
[----:B------:R1:W4:Y:S01]  /*02b0*/  @P1 LDG.E.EL R0, desc[UR4][R12.64+-0x600] ;  /* 0xfffa00040c001981 */ /* 0x000322000c2e1900 */
[----:B------:R-:W-:Y:S01]  /*02c0*/  VIADD R11, R9, 0x3 ;  /* 0x00000003090b7836 */ /* 0x000fe20000000000 */
[----:B------:R-:W-:Y:S01]  /*02d0*/  LEA.HI R15, R18, R3, RZ, 0x4 ;  /* 0x00000003120f7211 */ /* 0x000fe200078f20ff */
[----:B------:R-:W-:-:S02]  /*02e0*/  IMAD R17, R40, 0x1800, RZ ;  /* 0x0000180028117824 */ /* 0x000fc400078e02ff */
[----:B01----:R-:W-:Y:S01]  /*02f0*/  IMAD.IADD R12, R9, 0x1, -R16 ;  /* 0x00000001090c7824 */ /* 0x003fe200078e0a10 */
[C---:B------:R-:W-:Y:S02]  /*0300*/  LEA.HI R13, R18.reuse, R10, RZ, 0x4 ;  /* 0x0000000a120d7211 */ /* 0x040fe400078f20ff */
[----:B------:R-:W-:Y:S01]  /*0310*/  LEA.HI R18, R18, R11, RZ, 0x4 ;  /* 0x0000000b12127211 */ /* 0x000fe200078f20ff */
[----:B------:R-:W-:Y:S01]  /*0320*/  IMAD R12, R12, 0x180, R17 ;  /* 0x000001800c0c7824 */ /* 0x000fe200078e0211 */
[----:B------:R-:W-:Y:S02]  /*0330*/  LOP3.LUT R16, R15, 0xfffffff0, RZ, 0xc0, !PT ;  /* 0xfffffff00f107812 */ /* 0x000fe400078ec0ff */
[----:B------:R-:W-:Y:S02]  /*0340*/  LOP3.LUT R13, R13, 0xfffffff0, RZ, 0xc0, !PT ;  /* 0xfffffff00d0d7812 */ /* 0x000fe400078ec0ff */
[----:B------:R-:W-:Y:S01]  /*0350*/  LOP3.LUT R18, R18, 0xfffffff0, RZ, 0xc0, !PT ;  /* 0xfffffff012127812 */ /* 0x000fe200078ec0ff */
[----:B------:R-:W-:Y:S01]  /*0360*/  IMAD.IADD R16, R3, 0x1, -R16 ;  /* 0x0000000103107824 */ /* 0x000fe200078e0a10 */
[----:B------:R-:W-:Y:S01]  /*0370*/  SHF.R.S32.HI R3, RZ, 0x1f, R39 ;  /* 0x0000001fff037819 */ /* 0x000fe20000011427 */
[----:B------:R-:W-:Y:S01]  /*0380*/  IMAD.IADD R13, R10, 0x1, -R13 ;  /* 0x000000010a0d7824 */ /* 0x000fe200078e0a0d */
[----:B------:R-:W-:Y:S01]  /*0390*/  IADD3 R15, P2, R39, R12, RZ ;  /* 0x0000000c270f7210 */ /* 0x000fe20007f5e0ff */
[----:B------:R-:W-:-:S02]  /*03a0*/  IMAD.IADD R18, R11, 0x1, -R18 ;  /* 0x000000010b127824 */ /* 0x000fc400078e0a12 */
[--C-:B------:R-:W-:Y:S01]  /*03b0*/  IMAD R22, R16, 0x180, R17.reuse ;  /* 0x0000018010167824 */ /* 0x100fe200078e0211 */
[----:B------:R-:W-:Y:S01]  /*03c0*/  LEA.HI.X.SX32 R16, R12, R3, 0x1, P2 ;  /* 0x000000030c107211 */ /* 0x000fe200010f0eff */
[--C-:B------:R-:W-:Y:S01]  /*03d0*/  IMAD R24, R13, 0x180, R17.reuse ;  /* 0x000001800d187824 */ /* 0x100fe200078e0211 */
[----:B------:R-:W-:Y:S01]  /*03e0*/  LEA R10, P2, R15, UR6, 0x2 ;  /* 0x000000060f0a7c11 */ /* 0x000fe2000f8410ff */
[----:B------:R-:W-:-:S03]  /*03f0*/  IMAD R30, R18, 0x180, R17 ;  /* 0x00000180121e7824 */ /* 0x000fc600078e0211 */
[----:B------:R-:W-:Y:S02]  /*0400*/  LEA.HI.X R11, R15, UR7, R16, 0x2, P2 ;  /* 0x000000070f0b7c11 */ /* 0x000fe400090f1410 */
[----:B------:R-:W-:Y:S02]  /*0410*/  IADD3 R17, P2, R39, R22, RZ ;  /* 0x0000001627117210 */ /* 0x000fe40007f5e0ff */
[----:B------:R-:W-:Y:S02]  /*0420*/  IADD3 R15, P3, R39, R24, RZ ;  /* 0x00000018270f7210 */ /* 0x000fe40007f7e0ff */
[----:B------:R-:W-:Y:S02]  /*0430*/  IADD3 R13, P4, R39, R30, RZ ;  /* 0x0000001e270d7210 */ /* 0x000fe40007f9e0ff */
[-C--:B------:R-:W-:Y:S02]  /*0440*/  LEA.HI.X.SX32 R32, R22, R3.reuse, 0x1, P2 ;  /* 0x0000000316207211 */ /* 0x080fe400010f0eff */
[----:B------:R-:W-:-:S02]  /*0450*/  LEA.HI.X.SX32 R26, R24, R3, 0x1, P3 ;  /* 0x00000003181a7211 */ /* 0x000fc400018f0eff */
[----:B------:R-:W-:Y:S02]  /*0460*/  LEA R18, P2, R17, UR6, 0x2 ;  /* 0x0000000611127c11 */ /* 0x000fe4000f8410ff */
[----:B------:R-:W-:Y:S02]  /*0470*/  LEA.HI.X.SX32 R20, R30, R3, 0x1, P4 ;  /* 0x000000031e147211 */ /* 0x000fe400020f0eff */
[----:B------:R-:W-:Y:S02]  /*0480*/  LEA R28, P3, R15, UR6, 0x2 ;  /* 0x000000060f1c7c11 */ /* 0x000fe4000f8610ff */
[----:B------:R-:W-:Y:S01]  /*0490*/  LEA R16, P4, R13, UR6, 0x2 ;  /* 0x000000060d107c11 */ /* 0x000fe2000f8810ff */
[----:B------:R-:W-:Y:S01]  /*04a0*/  IMAD.MOV.U32 R3, RZ, RZ, RZ ;  /* 0x000000ffff037224 */ /* 0x000fe200078e00ff */
[----:B------:R-:W-:Y:S02]  /*04b0*/  LEA.HI.X R19, R17, UR7, R32, 0x2, P2 ;  /* 0x0000000711137c11 */ /* 0x000fe400090f1420 */
[----:B------:R-:W-:Y:S01]  /*04c0*/  LEA.HI.X R29, R15, UR7, R26, 0x2, P3 ;  /* 0x000000070f1d7c11 */ /* 0x000fe200098f141a */
[----:B------:R-:W-:Y:S01]  /*04d0*/  IMAD.MOV.U32 R26, RZ, RZ, RZ ;  /* 0x000000ffff1a7224 */ /* 0x000fe200078e00ff */
[----:B------:R-:W-:Y:S01]  /*04e0*/  LEA.HI.X R17, R13, UR7, R20, 0x2, P4 ;  /* 0x000000070d117c11 */ /* 0x000fe2000a0f1414 */
[----:B------:R-:W-:Y:S01]  /*04f0*/  IMAD.MOV.U32 R13, RZ, RZ, RZ ;  /* 0x000000ffff0d7224 */ /* 0x000fe200078e00ff */
[----:B------:R0:W4:Y:S01]  /*0500*/  @P1 LDG.E.EL R3, desc[UR4][R10.64+-0x600] ;  /* 0xfffa00040a031981 */ /* 0x000122000c2e1900 */
[----:B------:R-:W-:Y:S01]  /*0510*/  IMAD.MOV.U32 R15, RZ, RZ, RZ ;  /* 0x000000ffff0f7224 */ /* 0x000fe200078e00ff */
[----:B------:R-:W1:Y:S01]  /*0520*/  LDC.64 R20, c[0x0][0x218] ;  /* 0x00008600ff147b82 */ /* 0x000e620000000a00 */
[C---:B------:R-:W-:Y:S01]  /*0530*/  IMAD.IADD R23, R39.reuse, 0x1, R12 ;  /* 0x0000000127177824 */ /* 0x040fe200078e020c */
[----:B------:R-:W4:Y:S01]  /*0540*/  @P1 LDG.E.EL R26, desc[UR4][R28.64+-0x600] ;  /* 0xfffa00041c1a1981 */ /* 0x000f22000c2e1900 */
[----:B------:R-:W-:-:S02]  /*0550*/  IMAD.IADD R25, R39, 0x1, R22 ;  /* 0x0000000127197824 */ /* 0x000fc400078e0216 */
[----:B------:R-:W-:Y:S01]  /*0560*/  IMAD.IADD R27, R39, 0x1, R24 ;  /* 0x00000001271b7824 */ /* 0x000fe200078e0218 */
[----:B------:R0:W4:Y:S01]  /*0570*/  @P1 LDG.E.EL R13, desc[UR4][R16.64+-0x600] ;  /* 0xfffa0004100d1981 */ /* 0x000122000c2e1900 */
[----:B-----5:R-:W-:Y:S01]  /*0580*/  IMAD.WIDE R22, R23, 0x4, R36 ;  /* 0x0000000417167825 */ /* 0x020fe200078e0224 */
[----:B0-----:R-:W-:Y:S02]  /*0590*/  CS2R R10, SRZ ;  /* 0x00000000000a7805 */ /* 0x001fe4000001ff00 */
[----:B------:R0:W5:Y:S01]  /*05a0*/  @P1 LDG.E.EL R15, desc[UR4][R18.64+-0x600] ;  /* 0xfffa0004120f1981 */ /* 0x000162000c2e1900 */
[----:B------:R-:W-:-:S03]  /*05b0*/  IMAD.MOV.U32 R35, RZ, RZ, RZ ;  /* 0x000000ffff237224 */ /* 0x000fc600078e00ff */
[----:B------:R0:W5:Y:S01]  /*05c0*/  @!P0 LDG.E.EL R10, desc[UR4][R22.64] ;  /* 0x00000004160a8981 */ /* 0x000162000c2e1900 */
[----:B------:R-:W1:Y:S01]  /*05d0*/  LDC.64 R16, c[0x0][0x228] ;  /* 0x00008a00ff107b82 */ /* 0x000e620000000a00 */
[----:B0-----:R-:W-:-:S04]  /*05e0*/  IMAD.WIDE R18, R25, 0x4, R36 ;  /* 0x0000000419127825 */ /* 0x001fc800078e0224 */
[----:B------:R-:W-:-:S03]  /*05f0*/  IMAD.WIDE R24, R27, 0x4, R36 ;  /* 0x000000041b187825 */ /* 0x000fc600078e0224 */
[----:B------:R-:W0:Y:S02]  /*0600*/  LDC.64 R22, c[0x0][0x230] ;  /* 0x00008c00ff167b82 */ /* 0x000e240000000a00 */
[----:B------:R-:W5:Y:S01]  /*0610*/  @!P0 LDG.E.EL R35, desc[UR4][R24.64] ;  /* 0x0000000418238981 */ /* 0x000f62000c2e1900 */
[----:B------:R-:W-:Y:S02]  /*0620*/  IMAD.IADD R31, R39, 0x1, R30 ;  /* 0x00000001271f7824 */ /* 0x000fe400078e021e */
[----:B------:R-:W-:Y:S02]  /*0630*/  IMAD.MOV.U32 R12, RZ, RZ, RZ ;  /* 0x000000ffff0c7224 */ /* 0x000fe400078e00ff */
[----:B------:R-:W-:Y:S02]  /*0640*/  IMAD.MOV.U32 R29, RZ, RZ, RZ ;  /* 0x000000ffff1d7224 */ /* 0x000fe400078e00ff */
[----:B------:R-:W-:Y:S02]  /*0650*/  IMAD.WIDE R36, R31, 0x4, R36 ;  /* 0x000000041f247825 */ /* 0x000fe400078e0224 */
[----:B------:R1:W5:Y:S01]  /*0660*/  @!P0 LDG.E.EL R12, desc[UR4][R18.64] ;  /* 0x00000004120c8981 */ /* 0x000362000c2e1900 */
[----:B------:R-:W-:-:S02]  /*0670*/  CS2R R32, SRZ ;  /* 0x0000000000207805 */ /* 0x000fc4000001ff00 */
[----:B------:R-:W-:Y:S01]  /*0680*/  CS2R R30, SRZ ;  /* 0x00000000001e7805 */ /* 0x000fe2000001ff00 */
[----:B------:R0:W5:Y:S01]  /*0690*/  @!P0 LDG.E.EL R29, desc[UR4][R36.64] ;  /* 0x00000004241d8981 */ /* 0x000162000c2e1900 */
[C---:B-1----:R-:W-:Y:S01]  /*06a0*/  IMAD.WIDE R20, R39.reuse, 0x4, R20 ;  /* 0x0000000427147825 */ /* 0x042fe200078e0214 */
[----:B------:R-:W1:Y:S03]  /*06b0*/  LDC.64 R18, c[0x0][0x240] ;  /* 0x00009000ff127b82 */ /* 0x000e660000000a00 */
[----:B------:R-:W-:Y:S01]  /*06c0*/  IMAD.MOV.U32 R27, RZ, RZ, RZ ;  /* 0x000000ffff1b7224 */ /* 0x000fe200078e00ff */
[----:B------:R-:W5:Y:S01]  /*06d0*/  @!P0 LDG.E.EL R11, desc[UR4][R20.64] ;  /* 0x00000004140b8981 */ /* 0x000f62000c2e1900 */
[----:B------:R-:W-:-:S03]  /*06e0*/  IMAD.WIDE R16, R39, 0x4, R16 ;  /* 0x0000000427107825 */ /* 0x000fc600078e0210 */
[----:B------:R-:W5:Y:S01]  /*06f0*/  @!P0 LDG.E.EL R33, desc[UR4][R20.64] ;  /* 0x0000000414218981 */ /* 0x000f62000c2e1900 */
[----:B0-----:R-:W-:-:S03]  /*0700*/  IMAD.WIDE R22, R39, 0x4, R22 ;  /* 0x0000000427167825 */ /* 0x001fc600078e0216 */
[----:B------:R-:W5:Y:S01]  /*0710*/  @!P0 LDG.E.EL R31, desc[UR4][R20.64] ;  /* 0x00000004141f8981 */ /* 0x000f62000c2e1900 */
[----:B------:R-:W-:-:S03]  /*0720*/  IMAD.MOV.U32 R41, RZ, RZ, 0x3e800000 ;  /* 0x3e800000ff297424 */ /* 0x000fc600078e00ff */
[----:B------:R-:W5:Y:S04]  /*0730*/  @!P0 LDG.E.EL R27, desc[UR4][R16.64] ;  /* 0x00000004101b8981 */ /* 0x000f68000c2e1900 */
[----:B------:R-:W5:Y:S04]  /*0740*/  @!P0 LDG.E.EL R32, desc[UR4][R16.64] ;  /* 0x0000000410208981 */ /* 0x000f68000c2e1900 */
[----:B------:R-:W5:Y:S01]  /*0750*/  @!P0 LDG.E.EL R30, desc[UR4][R16.64] ;  /* 0x00000004101e8981 */ /* 0x000f62000c2e1900 */
[----:B-1----:R-:W-:Y:S01]  /*0760*/  IMAD.WIDE R18, R39, 0x4, R18 ;  /* 0x0000000427127825 */ /* 0x002fe200078e0212 */
[----:B------:R-:W-:-:S02]  /*0770*/  CS2R R44, SRZ ;  /* 0x00000000002c7805 */ /* 0x000fc4000001ff00 */
[----:B--2---:R-:W-:Y:S02]  /*0780*/  SEL R8, R8, RZ, !P0 ;  /* 0x000000ff08087207 */ /* 0x004fe40004000000 */
[----:B---3--:R-:W-:-:S03]  /*0790*/  SEL R28, R5, RZ, !P0 ;  /* 0x000000ff051c7207 */ /* 0x008fc60004000000 */
[----:B------:R-:W-:Y:S02]  /*07a0*/  FADD R8, R8, 0.0010000000474974513054 ;  /* 0x3a83126f08087421 */ /* 0x000fe40000000000 */
[----:B------:R-:W-:Y:S01]  /*07b0*/  FADD R28, R28, 0.0010000000474974513054 ;  /* 0x3a83126f1c1c7421 */ /* 0x000fe20000000000 */
[----:B------:R-:W-:-:S03]  /*07c0*/  SEL R7, R7, RZ, !P0 ;  /* 0x000000ff07077207 */ /* 0x000fc60004000000 */
[----:B------:R-:W0:Y:S01]  /*07d0*/  MUFU.SQRT R8, R8 ;  /* 0x0000000800087308 */ /* 0x000e220000002000 */
[----:B----4-:R-:W-:-:S07]  /*07e0*/  SEL R14, R14, RZ, !P0 ;  /* 0x000000ff0e0e7207 */ /* 0x010fce0004000000 */
[----:B------:R-:W1:Y:S01]  /*07f0*/  MUFU.SQRT R24, R28 ;  /* 0x0000001c00187308 */ /* 0x000e620000002000 */
[----:B------:R-:W-:Y:S01]  /*0800*/  FADD R25, R7, 0.0010000000474974513054 ;  /* 0x3a83126f07197421 */ /* 0x000fe20000000000 */
[----:B------:R-:W-:Y:S01]  /*0810*/  FADD R14, R14, 0.0010000000474974513054 ;  /* 0x3a83126f0e0e7421 */ /* 0x000fe20000000000 */
[----:B------:R-:W-:Y:S01]  /*0820*/  IMAD.MOV.U32 R5, RZ, RZ, RZ ;  /* 0x000000ffff057224 */ /* 0x000fe200078e00ff */
[----:B------:R-:W-:Y:S01]  /*0830*/  SEL R36, R6, RZ, P1 ;  /* 0x000000ff06247207 */ /* 0x000fe20000800000 */
[----:B------:R-:W-:-:S03]  /*0840*/  IMAD.MOV.U32 R7, RZ, RZ, RZ ;  /* 0x000000ffff077224 */ /* 0x000fc600078e00ff */
[----:B------:R-:W2:Y:S01]  /*0850*/  MUFU.SQRT R25, R25 ;  /* 0x0000001900197308 */ /* 0x000ea20000002000 */
[----:B0-----:R-:W-:Y:S01]  /*0860*/  FSETP.GT.AND P3, PT, R8, 8.50705917302346158658e+37, PT ;  /* 0x7e8000000800780b */ /* 0x001fe20003f64000 */
[----:B------:R-:W-:Y:S01]  /*0870*/  FADD R36, R36, 0.0010000000474974513054 ;  /* 0x3a83126f24247421 */ /* 0x000fe20000000000 */
[----:B------:R0:W3:Y:S01]  /*0880*/  @!P0 LDG.E.EL R5, desc[UR4][R20.64] ;  /* 0x0000000414058981 */ /* 0x0000e2000c2e1900 */
[----:B-1----:R-:W-:-:S04]  /*0890*/  FSETP.GT.AND P2, PT, R24, 8.50705917302346158658e+37, PT ;  /* 0x7e8000001800780b */ /* 0x002fc80003f44000 */
[----:B------:R-:W1:Y:S01]  /*08a0*/  MUFU.SQRT R34, R14 ;  /* 0x0000000e00227308 */ /* 0x000e620000002000 */
[----:B------:R-:W-:Y:S01]  /*08b0*/  FSETP.GEU.AND P4, PT, R24, 1.175494350822287508e-38, PT ;  /* 0x008000001800780b */ /* 0x000fe20003f8e000 */
[----:B------:R-:W-:Y:S01]  /*08c0*/  IMAD.MOV.U32 R28, RZ, RZ, RZ ;  /* 0x000000ffff1c7224 */ /* 0x000fe200078e00ff */
[----:B------:R4:W3:Y:S01]  /*08d0*/  @!P0 LDG.E.EL R7, desc[UR4][R16.64] ;  /* 0x0000000410078981 */ /* 0x0008e2000c2e1900 */
[----:B------:R-:W-:Y:S01]  /*08e0*/  IMAD.MOV.U32 R6, RZ, RZ, RZ ;  /* 0x000000ffff067224 */ /* 0x000fe200078e00ff */
[----:B0-----:R-:W-:Y:S02]  /*08f0*/  CS2R R20, SRZ ;  /* 0x0000000000147805 */ /* 0x001fe4000001ff00 */
[----:B------:R-:W-:Y:S02]  /*0900*/  SEL R2, R2, RZ, P1 ;  /* 0x000000ff02027207 */ /* 0x000fe40000800000 */
[----:B------:R-:W-:Y:S01]  /*0910*/  SEL R42, R4, RZ, P1 ;  /* 0x000000ff042a7207 */ /* 0x000fe20000800000 */
[----:B------:R-:W3:Y:S01]  /*0920*/  @!P0 LDG.E.EL R28, desc[UR4][R22.64] ;  /* 0x00000004161c8981 */ /* 0x000ee2000c2e1900 */
[----:B------:R-:W-:Y:S01]  /*0930*/  FSETP.GEU.AND P5, PT, R8, 1.175494350822287508e-38, PT ;  /* 0x008000000800780b */ /* 0x000fe20003fae000 */
[----:B----4-:R-:W0:Y:S02]  /*0940*/  MUFU.SQRT R17, R36 ;  /* 0x0000002400117308 */ /* 0x010e240000002000 */
[----:B------:R-:W4:Y:S01]  /*0950*/  @!P0 LDG.E.EL R21, desc[UR4][R22.64] ;  /* 0x0000000416158981 */ /* 0x000f22000c2e1900 */
[----:B------:R-:W-:Y:S01]  /*0960*/  FADD R43, R2, 0.0010000000474974513054 ;  /* 0x3a83126f022b7421 */ /* 0x000fe20000000000 */
[----:B------:R-:W-:Y:S01]  /*0970*/  FADD R42, R42, 0.0010000000474974513054 ;  /* 0x3a83126f2a2a7421 */ /* 0x000fe20000000000 */
[----:B--2---:R-:W-:Y:S01]  /*0980*/  FSETP.GT.AND P6, PT, R25, 8.50705917302346158658e+37, PT ;  /* 0x7e8000001900780b */ /* 0x004fe20003fc4000 */
[----:B------:R-:W2:Y:S01]  /*0990*/  @!P0 LDG.E.EL R6, desc[UR4][R22.64] ;  /* 0x0000000416068981 */ /* 0x000ea2000c2e1900 */
[----:B------:R-:W-:Y:S01]  /*09a0*/  @P2 FMUL R24, R24, 0.25 ;  /* 0x3e80000018182820 */ /* 0x000fe20000400000 */
[----:B------:R-:W-:-:S02]  /*09b0*/  @P3 FMUL R8, R8, 0.25 ;  /* 0x3e80000008083820 */ /* 0x000fc40000400000 */
[----:B------:R0:W2:Y:S01]  /*09c0*/  @!P0 LDG.E.EL R20, desc[UR4][R22.64] ;  /* 0x0000000416148981 */ /* 0x0000a2000c2e1900 */
[C---:B------:R-:W-:Y:S02]  /*09d0*/  FSEL R37, R41.reuse, 1, P3 ;  /* 0x3f80000029257808 */ /* 0x040fe40001800000 */
[----:B-1----:R-:W-:Y:S01]  /*09e0*/  FSETP.GT.AND P3, PT, R34, 8.50705917302346158658e+37, PT ;  /* 0x7e8000002200780b */ /* 0x002fe20003f64000 */
[----:B------:R-:W1:Y:S01]  /*09f0*/  MUFU.SQRT R43, R43 ;  /* 0x0000002b002b7308 */ /* 0x000e620000002000 */
[----:B------:R-:W-:Y:S01]  /*0a00*/  @!P4 FMUL R24, R24, 16777216 ;  /* 0x4b8000001818c820 */ /* 0x000fe20000400000 */
[----:B0-----:R-:W-:-:S06]  /*0a10*/  FSEL R23, R41, 1, P2 ;  /* 0x3f80000029177808 */ /* 0x001fcc0001000000 */
[----:B------:R-:W0:Y:S01]  /*0a20*/  MUFU.SQRT R42, R42 ;  /* 0x0000002a002a7308 */ /* 0x000e220000002000 */
[----:B------:R-:W-:Y:S01]  /*0a30*/  FSETP.GEU.AND P2, PT, R25, 1.175494350822287508e-38, PT ;  /* 0x008000001900780b */ /* 0x000fe20003f4e000 */
[----:B------:R-:W-:Y:S01]  /*0a40*/  @!P4 FMUL R23, R23, 16777216 ;  /* 0x4b8000001717c820 */ /* 0x000fe20000400000 */
[----:B------:R-:W-:Y:S01]  /*0a50*/  FSETP.GEU.AND P4, PT, R34, 1.175494350822287508e-38, PT ;  /* 0x008000002200780b */ /* 0x000fe20003f8e000 */
[----:B------:R-:W-:Y:S02]  /*0a60*/  IMAD.MOV.U32 R2, RZ, RZ, RZ ;  /* 0x000000ffff027224 */ /* 0x000fe400078e00ff */
[----:B------:R-:W-:Y:S02]  /*0a70*/  IMAD.MOV.U32 R4, RZ, RZ, RZ ;  /* 0x000000ffff047224 */ /* 0x000fe400078e00ff */
[----:B------:R-:W-:Y:S02]  /*0a80*/  IMAD.MOV.U32 R16, RZ, RZ, RZ ;  /* 0x000000ffff107224 */ /* 0x000fe400078e00ff */
[----:B------:R-:W-:-:S02]  /*0a90*/  IMAD.MOV.U32 R14, RZ, RZ, RZ ;  /* 0x000000ffff0e7224 */ /* 0x000fc400078e00ff */
[----:B------:R-:W-:Y:S01]  /*0aa0*/  @!P5 FMUL R8, R8, 16777216 ;  /* 0x4b8000000808d820 */ /* 0x000fe20000400000 */
[----:B------:R-:W-:Y:S01]  /*0ab0*/  @!P5 FMUL R37, R37, 16777216 ;  /* 0x4b8000002525d820 */ /* 0x000fe20000400000 */
[----:B------:R-:W-:Y:S01]  /*0ac0*/  FSETP.GT.AND P5, PT, R17, 8.50705917302346158658e+37, PT ;  /* 0x7e8000001100780b */ /* 0x000fe20003fa4000 */
[----:B------:R-:W2:Y:S01]  /*0ad0*/  @P1 LDG.E.EL R2, desc[UR4][R18.64+-0x600] ;  /* 0xfffa000412021981 */ /* 0x000ea2000c2e1900 */
[----:B------:R-:W-:Y:S01]  /*0ae0*/  @P6 FMUL R25, R25, 0.25 ;  /* 0x3e80000019196820 */ /* 0x000fe20000400000 */
[----:B------:R-:W-:Y:S02]  /*0af0*/  FSEL R36, R41, 1, P6 ;  /* 0x3f80000029247808 */ /* 0x000fe40003000000 */
[----:B------:R-:W2:Y:S01]  /*0b00*/  @P1 LDG.E.EL R4, desc[UR4][R18.64+-0x600] ;  /* 0xfffa000412041981 */ /* 0x000ea2000c2e1900 */
[----:B------:R-:W-:Y:S01]  /*0b10*/  FSETP.GEU.AND P6, PT, R17, 1.175494350822287508e-38, PT ;  /* 0x008000001100780b */ /* 0x000fe20003fce000 */
[----:B------:R-:W-:Y:S02]  /*0b20*/  @P3 FMUL R34, R34, 0.25 ;  /* 0x3e80000022223820 */ /* 0x000fe40000400000 */
[----:B------:R-:W2:Y:S04]  /*0b30*/  @P1 LDG.E.EL R16, desc[UR4][R18.64+-0x600] ;  /* 0xfffa000412101981 */ /* 0x000ea8000c2e1900 */
[----:B------:R0:W2:Y:S01]  /*0b40*/  @P1 LDG.E.EL R14, desc[UR4][R18.64+-0x600] ;  /* 0xfffa0004120e1981 */ /* 0x0000a2000c2e1900 */
[----:B------:R-:W-:Y:S01]  /*0b50*/  @!P2 FMUL R25, R25, 16777216 ;  /* 0x4b8000001919a820 */ /* 0x000fe20000400000 */
[----:B------:R-:W-:Y:S01]  /*0b60*/  @!P2 FMUL R36, R36, 16777216 ;  /* 0x4b8000002424a820 */ /* 0x000fe20000400000 */
[----:B------:R-:W-:Y:S01]  /*0b70*/  @!P4 FMUL R34, R34, 16777216 ;  /* 0x4b8000002222c820 */ /* 0x000fe20000400000 */
[----:B------:R-:W1:Y:S01]  /*0b80*/  MUFU.RCP R38, R24 ;  /* 0x0000001800267308 */ /* 0x000e620000001000 */
[----:B0-----:R-:W-:-:S07]  /*0b90*/  FSEL R18, R41, 1, P3 ;  /* 0x3f80000029127808 */ /* 0x001fce0001800000 */
[----:B------:R0:W0:Y:S01]  /*0ba0*/  MUFU.RCP R22, R8 ;  /* 0x0000000800167308 */ /* 0x0000220000001000 */
[----:B-1----:R-:W-:Y:S01]  /*0bb0*/  FSETP.GT.AND P2, PT, R43, 8.50705917302346158658e+37, PT ;  /* 0x7e8000002b00780b */ /* 0x002fe20003f44000 */
[----:B------:R-:W-:Y:S01]  /*0bc0*/  @!P4 FMUL R18, R18, 16777216 ;  /* 0x4b8000001212c820 */ /* 0x000fe20000400000 */
[C---:B------:R-:W-:Y:S01]  /*0bd0*/  FSETP.GT.AND P4, PT, R42.reuse, 8.50705917302346158658e+37, PT ;  /* 0x7e8000002a00780b */ /* 0x040fe20003f84000 */
[----:B------:R-:W-:Y:S01]  /*0be0*/  @P5 FMUL R17, R17, 0.25 ;  /* 0x3e80000011115820 */ /* 0x000fe20000400000 */
[----:B------:R-:W-:Y:S02]  /*0bf0*/  FSETP.GEU.AND P3, PT, R43, 1.175494350822287508e-38, PT ;  /* 0x008000002b00780b */ /* 0x000fe40003f6e000 */
[----:B0-----:R-:W-:Y:S01]  /*0c00*/  FSEL R8, R41, 1, P5 ;  /* 0x3f80000029087808 */ /* 0x001fe20002800000 */
[----:B------:R-:W0:Y:S01]  /*0c10*/  MUFU.RCP R25, R25 ;  /* 0x0000001900197308 */ /* 0x000e220000001000 */
[----:B------:R-:W-:Y:S01]  /*0c20*/  FSETP.GEU.AND P5, PT, R42, 1.175494350822287508e-38, PT ;  /* 0x008000002a00780b */ /* 0x000fe20003fae000 */
[----:B------:R-:W-:-:S04]  /*0c30*/  @!P6 FMUL R17, R17, 16777216 ;  /* 0x4b8000001111e820 */ /* 0x000fc80000400000 */
[----:B------:R-:W-:Y:S01]  /*0c40*/  @P2 FMUL R43, R43, 0.25 ;  /* 0x3e8000002b2b2820 */ /* 0x000fe20000400000 */
[----:B------:R-:W-:Y:S01]  /*0c50*/  FMUL R38, R38, R23 ;  /* 0x0000001726267220 */ /* 0x000fe20000400000 */
[----:B------:R-:W-:Y:S01]  /*0c60*/  @P4 FMUL R42, R42, 0.25 ;  /* 0x3e8000002a2a4820 */ /* 0x000fe20000400000 */
[----:B------:R-:W1:Y:S01]  /*0c70*/  MUFU.RCP R19, R34 ;  /* 0x0000002200137308 */ /* 0x000e620000001000 */
[----:B------:R-:W-:Y:S01]  /*0c80*/  FMUL R37, R22, R37 ;  /* 0x0000002516257220 */ /* 0x000fe20000400000 */
[----:B------:R-:W-:Y:S01]  /*0c90*/  @!P3 FMUL R43, R43, 16777216 ;  /* 0x4b8000002b2bb820 */ /* 0x000fe20000400000 */
[----:B------:R-:W5:Y:S05]  /*0ca0*/  LDC.64 R22, c[0x0][0x250] ;  /* 0x00009400ff167b82 */ /* 0x000f6a0000000a00 */
[----:B------:R-:W1:Y:S01]  /*0cb0*/  MUFU.RCP R17, R17 ;  /* 0x0000001100117308 */ /* 0x000e620000001000 */
[----:B------:R-:W-:Y:S01]  /*0cc0*/  @!P5 FMUL R42, R42, 16777216 ;  /* 0x4b8000002a2ad820 */ /* 0x000fe20000400000 */
[----:B0-----:R-:W-:-:S02]  /*0cd0*/  FMUL R36, R25, R36 ;  /* 0x0000002419247220 */ /* 0x001fc40000400000 */
[----:B------:R-:W0:Y:S01]  /*0ce0*/  LDC.64 R24, c[0x0][0x258] ;  /* 0x00009600ff187b82 */ /* 0x000e220000000a00 */
[----:B------:R-:W-:-:S03]  /*0cf0*/  @!P6 FMUL R8, R8, 16777216 ;  /* 0x4b8000000808e820 */ /* 0x000fc60000400000 */
[----:B------:R-:W1:Y:S02]  /*0d00*/  MUFU.RCP R43, R43 ;  /* 0x0000002b002b7308 */ /* 0x000e640000001000 */
[----:B-1----:R-:W-:Y:S01]  /*0d10*/  FMUL R34, R19, R18 ;  /* 0x0000001213227220 */ /* 0x002fe20000400000 */
[----:B------:R-:W-:-:S05]  /*0d20*/  FSEL R18, R41, 1, P2 ;  /* 0x3f80000029127808 */ /* 0x000fca0001000000 */
[----:B------:R-:W1:Y:S01]  /*0d30*/  MUFU.RCP R42, R42 ;  /* 0x0000002a002a7308 */ /* 0x000e620000001000 */
[----:B------:R-:W-:Y:S01]  /*0d40*/  FMUL R19, R17, R8 ;  /* 0x0000000811137220 */ /* 0x000fe20000400000 */
[----:B------:R-:W-:Y:S01]  /*0d50*/  FSEL R17, R41, 1, P4 ;  /* 0x3f80000029117808 */ /* 0x000fe20002000000 */
[----:B------:R-:W-:-:S04]  /*0d60*/  @!P3 FMUL R18, R18, 16777216 ;  /* 0x4b8000001212b820 */ /* 0x000fc80000400000 */
[----:B------:R-:W-:Y:S01]  /*0d70*/  @!P5 FMUL R17, R17, 16777216 ;  /* 0x4b8000001111d820 */ /* 0x000fe20000400000 */
[----:B------:R-:W-:Y:S01]  /*0d80*/  FMUL R18, R43, R18 ;  /* 0x000000122b127220 */ /* 0x000fe20000400000 */
[----:B------:R-:W-:Y:S02]  /*0d90*/  IMAD.MOV.U32 R8, RZ, RZ, RZ ;  /* 0x000000ffff087224 */ /* 0x000fe400078e00ff */
[----:B-----5:R-:W-:-:S04]  /*0da0*/  IMAD.WIDE R22, R39, 0x4, R22 ;  /* 0x0000000427167825 */ /* 0x020fc800078e0216 */
[----:B-1----:R-:W-:Y:S01]  /*0db0*/  FMUL R17, R42, R17 ;  /* 0x000000112a117220 */ /* 0x002fe20000400000 */
[----:B------:R-:W-:Y:S01]  /*0dc0*/  CS2R R42, SRZ ;  /* 0x00000000002a7805 */ /* 0x000fe2000001ff00 */
[----:B------:R-:W5:Y:S01]  /*0dd0*/  @P1 LDG.E.EL R8, desc[UR4][R22.64+-0x600] ;  /* 0xfffa000416081981 */ /* 0x000f62000c2e1900 */
[----:B0-----:R-:W-:-:S03]  /*0de0*/  IMAD.WIDE R24, R39, 0x4, R24 ;  /* 0x0000000427187825 */ /* 0x001fc600078e0218 */
[----:B------:R-:W5:Y:S01]  /*0df0*/  @P1 LDG.E.EL R44, desc[UR4][R22.64+-0x600] ;  /* 0xfffa0004162c1981 */ /* 0x000f62000c2e1900 */
[----:B------:R-:W-:-:S03]  /*0e00*/  IMAD.MOV.U32 R39, RZ, RZ, RZ ;  /* 0x000000ffff277224 */ /* 0x000fc600078e00ff */
[----:B------:R-:W5:Y:S04]  /*0e10*/  @P1 LDG.E.EL R43, desc[UR4][R22.64+-0x600] ;  /* 0xfffa0004162b1981 */ /* 0x000f68000c2e1900 */
[----:B------:R0:W5:Y:S04]  /*0e20*/  @P1 LDG.E.EL R42, desc[UR4][R22.64+-0x600] ;  /* 0xfffa0004162a1981 */ /* 0x000168000c2e1900 */
[----:B------:R-:W5:Y:S04]  /*0e30*/  @P1 LDG.E.EL R39, desc[UR4][R24.64+-0x600] ;  /* 0xfffa000418271981 */ /* 0x000f68000c2e1900 */
[----:B------:R-:W5:Y:S01]  /*0e40*/  @P1 LDG.E.EL R45, desc[UR4][R24.64+-0x600] ;  /* 0xfffa0004182d1981 */ /* 0x000f62000c2e1900 */
[----:B0-----:R-:W-:-:S06]  /*0e50*/  CS2R R22, SRZ ;  /* 0x0000000000167805 */ /* 0x001fcc000001ff00 */
[----:B------:R-:W5:Y:S04]  /*0e60*/  @P1 LDG.E.EL R22, desc[UR4][R24.64+-0x600] ;  /* 0xfffa000418161981 */ /* 0x000f68000c2e1900 */
[----:B------:R0:W5:Y:S01]  /*0e70*/  @P1 LDG.E.EL R23, desc[UR4][R24.64+-0x600] ;  /* 0xfffa000418171981 */ /* 0x000162000c2e1900 */
[----:B------:R-:W-:-:S05]  /*0e80*/  SEL R0, R0, RZ, P1 ;  /* 0x000000ff00007207 */ /* 0x000fca0000800000 */
[----:B------:R-:W-:-:S06]  /*0e90*/  FADD R0, R0, 0.0010000000474974513054 ;  /* 0x3a83126f00007421 */ /* 0x000fcc0000000000 */
[----:B------:R-:W1:Y:S02]  /*0ea0*/  MUFU.SQRT R0, R0 ;  /* 0x0000000000007308 */ /* 0x000e640000002000 */
[C---:B-1----:R-:W-:Y:S02]  /*0eb0*/  FSETP.GT.AND P2, PT, R0.reuse, 8.50705917302346158658e+37, PT ;  /* 0x7e8000000000780b */ /* 0x042fe40003f44000 */
[----:B------:R-:W-:-:S11]  /*0ec0*/  FSETP.GEU.AND P3, PT, R0, 1.175494350822287508e-38, PT ;  /* 0x008000000000780b */ /* 0x000fd60003f6e000 */
[----:B------:R-:W-:-:S04]  /*0ed0*/  @P2 FMUL R0, R0, 0.25 ;  /* 0x3e80000000002820 */ /* 0x000fc80000400000 */
[----:B------:R-:W-:-:S06]  /*0ee0*/  @!P3 FMUL R0, R0, 16777216 ;  /* 0x4b8000000000b820 */ /* 0x000fcc0000400000 */
[----:B------:R-:W1:Y:S01]  /*0ef0*/  MUFU.RCP R0, R0 ;  /* 0x0000000000007308 */ /* 0x000e620000001000 */
[----:B------:R-:W-:Y:S02]  /*0f00*/  FSEL R41, R41, 1, P2 ;  /* 0x3f80000029297808 */ /* 0x000fe40001000000 */
[----:B------:R-:W-:-:S03]  /*0f10*/  SEL R10, R10, RZ, !P0 ;  /* 0x000000ff0a0a7207 */ /* 0x000fc60004000000 */
[----:B------:R-:W-:Y:S01]  /*0f20*/  @!P3 FMUL R41, R41, 16777216 ;  /* 0x4b8000002929b820 */ /* 0x000fe20000400000 */
[----:B0-----:R-:W-:Y:S02]  /*0f30*/  SEL R25, R11, RZ, !P0 ;  /* 0x000000ff0b197207 */ /* 0x001fe40004000000 */
[----:B------:R-:W-:Y:S01]  /*0f40*/  SEL R35, R35, RZ, !P0 ;  /* 0x000000ff23237207 */ /* 0x000fe20004000000 */
[----:B-1----:R-:W-:Y:S01]  /*0f50*/  FMUL R41, R0, R41 ;  /* 0x0000002900297220 */ /* 0x002fe20000400000 */
[----:B------:R-:W-:Y:S02]  /*0f60*/  SEL R0, R12, RZ, !P0 ;  /* 0x000000ff0c007207 */ /* 0x000fe40004000000 */
[----:B------:R-:W-:-:S03]  /*0f70*/  SEL R32, R32, RZ, !P0 ;  /* 0x000000ff20207207 */ /* 0x000fc60004000000 */
[----:B------:R-:W-:Y:S01]  /*0f80*/  FADD R0, R0, -R25 ;  /* 0x8000001900007221 */ /* 0x000fe20000000000 */
[----:B------:R-:W-:-:S03]  /*0f90*/  SEL R25, R29, RZ, !P0 ;  /* 0x000000ff1d197207 */ /* 0x000fc60004000000 */
[----:B------:R-:W-:Y:S01]  /*0fa0*/  FMUL R37, R37, R0 ;  /* 0x0000000025257220 */ /* 0x000fe20000400000 */
[----:B------:R-:W-:Y:S02]  /*0fb0*/  SEL R3, R3, RZ, P1 ;  /* 0x000000ff03037207 */ /* 0x000fe40000800000 */
[----:B------:R-:W-:Y:S02]  /*0fc0*/  SEL R0, R27, RZ, !P0 ;  /* 0x000000ff1b007207 */ /* 0x000fe40004000000 */
[----:B------:R-:W-:Y:S02]  /*0fd0*/  SEL R15, R15, RZ, P1 ;  /* 0x000000ff0f0f7207 */ /* 0x000fe40000800000 */
[----:B------:R-:W-:Y:S02]  /*0fe0*/  SEL R13, R13, RZ, P1 ;  /* 0x000000ff0d0d7207 */ /* 0x000fe40000800000 */
[----:B------:R-:W-:Y:S02]  /*0ff0*/  SEL R30, R30, RZ, !P0 ;  /* 0x000000ff1e1e7207 */ /* 0x000fe40004000000 */
[----:B---3--:R-:W-:-:S05]  /*1000*/  SEL R5, R5, RZ, !P0 ;  /* 0x000000ff05057207 */ /* 0x008fca0004000000 */
[----:B------:R-:W-:Y:S01]  /*1010*/  FADD R11, R10, -R5 ;  /* 0x800000050a0b7221 */ /* 0x000fe20000000000 */
[----:B------:R-:W-:Y:S01]  /*1020*/  SEL R10, R33, RZ, !P0 ;  /* 0x000000ff210a7207 */ /* 0x000fe20004000000 */
[----:B------:R-:W-:-:S04]  /*1030*/  IMAD R5, R40, -0x3000, R9 ;  /* 0xffffd00028057824 */ /* 0x000fc800078e0209 */
[----:B------:R-:W-:Y:S01]  /*1040*/  FADD R9, R35, -R10 ;  /* 0x8000000a23097221 */ /* 0x000fe20000000000 */
[----:B------:R-:W-:Y:S02]  /*1050*/  SEL R10, R31, RZ, !P0 ;  /* 0x000000ff1f0a7207 */ /* 0x000fe40004000000 */
[----:B----4-:R-:W-:Y:S01]  /*1060*/  SEL R21, R21, RZ, !P0 ;  /* 0x000000ff15157207 */ /* 0x010fe20004000000 */
[----:B------:R-:W-:Y:S01]  /*1070*/  FMUL R11, R38, R11 ;  /* 0x0000000b260b7220 */ /* 0x000fe20000400000 */
[----:B------:R-:W-:Y:S02]  /*1080*/  SEL R27, R28, RZ, !P0 ;  /* 0x000000ff1c1b7207 */ /* 0x000fe40004000000 */
[----:B--2---:R-:W-:Y:S01]  /*1090*/  SEL R29, R6, RZ, !P0 ;  /* 0x000000ff061d7207 */ /* 0x004fe20004000000 */
[----:B------:R-:W-:Y:S01]  /*10a0*/  FFMA R6, R32, R37, R21 ;  /* 0x0000002520067223 */ /* 0x000fe20000000015 */
[----:B------:R-:W-:Y:S01]  /*10b0*/  FADD R25, R25, -R10 ;  /* 0x8000000a19197221 */ /* 0x000fe20000000000 */
[----:B------:R-:W-:Y:S01]  /*10c0*/  FFMA R0, R0, R11, R27 ;  /* 0x0000000b00007223 */ /* 0x000fe2000000001b */
[----:B------:R-:W-:-:S02]  /*10d0*/  SEL R11, R7, RZ, !P0 ;  /* 0x000000ff070b7207 */ /* 0x000fc40004000000 */
[----:B------:R-:W-:Y:S01]  /*10e0*/  SEL R20, R20, RZ, !P0 ;  /* 0x000000ff14147207 */ /* 0x000fe20004000000 */
[----:B------:R-:W-:Y:S01]  /*10f0*/  FMUL R34, R34, R25 ;  /* 0x0000001922227220 */ /* 0x000fe20000400000 */
[----:B------:R-:W-:-:S03]  /*1100*/  FMUL R9, R36, R9 ;  /* 0x0000000924097220 */ /* 0x000fc60000400000 */
[----:B------:R-:W-:Y:S01]  /*1110*/  FFMA R34, R11, R34, R20 ;  /* 0x000000220b227223 */ /* 0x000fe20000000014 */
[----:B------:R-:W-:Y:S02]  /*1120*/  SEL R2, R2, RZ, P1 ;  /* 0x000000ff02027207 */ /* 0x000fe40000800000 */
[----:B------:R-:W-:Y:S02]  /*1130*/  SEL R12, R4, RZ, P1 ;  /* 0x000000ff040c7207 */ /* 0x000fe40000800000 */
[----:B------:R-:W-:Y:S02]  /*1140*/  SEL R4, R26, RZ, P1 ;  /* 0x000000ff1a047207 */ /* 0x000fe40000800000 */
[----:B------:R-:W-:Y:S01]  /*1150*/  SEL R21, R16, RZ, P1 ;  /* 0x000000ff10157207 */ /* 0x000fe20000800000 */
[----:B------:R-:W-:Y:S02]  /*1160*/  FADD R10, R3, -R2 ;  /* 0x80000002030a7221 */ /* 0x000fe40000000000 */
[----:B------:R-:W0:Y:S01]  /*1170*/  LDC.64 R2, c[0x0][0x260] ;  /* 0x00009800ff027b82 */ /* 0x000e220000000a00 */
[----:B------:R-:W-:Y:S01]  /*1180*/  SEL R14, R14, RZ, P1 ;  /* 0x000000ff0e0e7207 */ /* 0x000fe20000800000 */
[----:B------:R-:W-:Y:S01]  /*1190*/  FADD R4, R4, -R21 ;  /* 0x8000001504047221 */ /* 0x000fe20000000000 */
[----:B------:R-:W-:-:S03]  /*11a0*/  FADD R7, R15, -R12 ;  /* 0x8000000c0f077221 */ /* 0x000fc60000000000 */
[----:B------:R-:W-:Y:S01]  /*11b0*/  FMUL R17, R17, R4 ;  /* 0x0000000411117220 */ /* 0x000fe20000400000 */
[----:B------:R-:W-:Y:S01]  /*11c0*/  FADD R4, R13, -R14 ;  /* 0x8000000e0d047221 */ /* 0x000fe20000000000 */
[----:B------:R-:W-:Y:S01]  /*11d0*/  FMUL R10, R19, R10 ;  /* 0x0000000a130a7220 */ /* 0x000fe20000400000 */
[----:B------:R-:W-:Y:S02]  /*11e0*/  FMUL R7, R18, R7 ;  /* 0x0000000712077220 */ /* 0x000fe40000400000 */
[----:B------:R-:W-:Y:S01]  /*11f0*/  FMUL R4, R41, R4 ;  /* 0x0000000429047220 */ /* 0x000fe20000400000 */
[----:B------:R-:W-:Y:S01]  /*1200*/  FFMA R9, R30, R9, R29 ;  /* 0x000000091e097223 */ /* 0x000fe2000000001d */
[----:B------:R-:W-:Y:S01]  /*1210*/  FSETP.GEU.AND P6, PT, R6, RZ, PT ;  /* 0x000000ff0600720b */ /* 0x000fe20003fce000 */
[----:B------:R-:W-:Y:S01]  /*1220*/  IMAD R5, R40, 0x8000, R5 ;  /* 0x0000800028057824 */ /* 0x000fe200078e0205 */
[----:B------:R-:W-:Y:S02]  /*1230*/  FSETP.GEU.AND P4, PT, R34, RZ, PT ;  /* 0x000000ff2200720b */ /* 0x000fe40003f8e000 */
[----:B------:R-:W-:-:S02]  /*1240*/  FSETP.GEU.AND P5, PT, R9, RZ, PT ;  /* 0x000000ff0900720b */ /* 0x000fc40003fae000 */
[----:B------:R-:W-:Y:S02]  /*1250*/  FSEL R15, R34, RZ, P4 ;  /* 0x000000ff220f7208 */ /* 0x000fe40002000000 */
[----:B------:R-:W-:Y:S01]  /*1260*/  FSEL R14, R9, RZ, P5 ;  /* 0x000000ff090e7208 */ /* 0x000fe20002800000 */
[----:B0-----:R-:W-:Y:S01]  /*1270*/  IMAD.WIDE R2, R5, 0x4, R2 ;  /* 0x0000000405027825 */ /* 0x001fe200078e0202 */
[----:B-----5:R-:W-:Y:S02]  /*1280*/  SEL R11, R8, RZ, P1 ;  /* 0x000000ff080b7207 */ /* 0x020fe40000800000 */
[----:B------:R-:W-:Y:S02]  /*1290*/  SEL R44, R44, RZ, P1 ;  /* 0x000000ff2c2c7207 */ /* 0x000fe40000800000 */
[----:B------:R-:W-:Y:S02]  /*12a0*/  SEL R8, R43, RZ, P1 ;  /* 0x000000ff2b087207 */ /* 0x000fe40000800000 */
[----:B------:R-:W-:-:S02]  /*12b0*/  SEL R42, R42, RZ, P1 ;  /* 0x000000ff2a2a7207 */ /* 0x000fc40000800000 */
[----:B------:R-:W-:Y:S02]  /*12c0*/  SEL R12, R39, RZ, P1 ;  /* 0x000000ff270c7207 */ /* 0x000fe40000800000 */
[----:B------:R-:W-:-:S03]  /*12d0*/  SEL R45, R45, RZ, P1 ;  /* 0x000000ff2d2d7207 */ /* 0x000fc60000800000 */
[----:B------:R-:W-:Y:S01]  /*12e0*/  FFMA R10, R11, R10, R12 ;  /* 0x0000000a0b0a7223 */ /* 0x000fe2000000000c */
[----:B------:R-:W-:Y:S02]  /*12f0*/  SEL R13, R22, RZ, P1 ;  /* 0x000000ff160d7207 */ /* 0x000fe40000800000 */
[----:B------:R-:W-:Y:S01]  /*1300*/  SEL R23, R23, RZ, P1 ;  /* 0x000000ff17177207 */ /* 0x000fe20000800000 */
[----:B------:R-:W-:Y:S02]  /*1310*/  FFMA R7, R44, R7, R45 ;  /* 0x000000072c077223 */ /* 0x000fe4000000002d */
[----:B------:R-:W-:Y:S01]  /*1320*/  FFMA R17, R8, R17, R13 ;  /* 0x0000001108117223 */ /* 0x000fe2000000000d */
[----:B------:R-:W-:Y:S01]  /*1330*/  FSETP.GEU.AND P1, PT, R0, RZ, PT ;  /* 0x000000ff0000720b */ /* 0x000fe20003f2e000 */
[----:B------:R-:W-:Y:S01]  /*1340*/  FFMA R4, R42, R4, R23 ;  /* 0x000000042a047223 */ /* 0x000fe20000000017 */
[----:B------:R-:W-:Y:S02]  /*1350*/  FSEL R13, R6, RZ, P6 ;  /* 0x000000ff060d7208 */ /* 0x000fe40003000000 */
[----:B------:R-:W-:-:S02]  /*1360*/  FSEL R12, R0, RZ, P1 ;  /* 0x000000ff000c7208 */ /* 0x000fc40000800000 */
[----:B------:R-:W-:Y:S02]  /*1370*/  FSETP.GEU.AND P3, PT, R10, RZ, PT ;  /* 0x000000ff0a00720b */ /* 0x000fe40003f6e000 */
[----:B------:R-:W-:Y:S02]  /*1380*/  FSETP.GEU.AND P2, PT, R7, RZ, PT ;  /* 0x000000ff0700720b */ /* 0x000fe40003f4e000 */
[----:B------:R-:W-:Y:S02]  /*1390*/  FSETP.GEU.AND P1, PT, R17, RZ, PT ;  /* 0x000000ff1100720b */ /* 0x000fe40003f2e000 */
[----:B------:R-:W-:Y:S02]  /*13a0*/  FSETP.GEU.AND P6, PT, R4, RZ, PT ;  /* 0x000000ff0400720b */ /* 0x000fe40003fce000 */
[----:B------:R-:W-:Y:S02]  /*13b0*/  @P0 FSEL R12, R10, RZ, P3 ;  /* 0x000000ff0a0c0208 */ /* 0x000fe40001800000 */
[----:B------:R-:W-:-:S02]  /*13c0*/  @P0 FSEL R13, R7, RZ, P2 ;  /* 0x000000ff070d0208 */ /* 0x000fc40001000000 */
[----:B------:R-:W-:Y:S02]  /*13d0*/  @P0 FSEL R14, R17, RZ, P1 ;  /* 0x000000ff110e0208 */ /* 0x000fe40000800000 */
[----:B------:R-:W-:-:S05]  /*13e0*/  @P0 FSEL R15, R4, RZ, P6 ;  /* 0x000000ff040f0208 */ /* 0x000fca0003000000 */
[----:B------:R-:W-:Y:S01]  /*13f0*/  STG.E.128 desc[UR4][R2.64], R12 ;  /* 0x0000000c02007986 */ /* 0x000fe2000c101d04 */
[----:B------:R-:W-:Y:S05]  /*1400*/  EXIT ;  /* 0x000000000000794d */ /* 0x000fea0003800000 */
.L_x_0:
[----:B------:R-:W-:-:S00]  /*1410*/  BRA `(.L_x_0) ;  /* 0xfffffffc00fc7947 */ /* 0x000fc0000383ffff */
[----:B------:R-:W-:-:S00]  /*1420*/  NOP ;  /* 0x0000000000007918 */ /* 0x000fc00000000000 */
        /* <DEDUP_REMOVED lines=13> */
.L_x_1:


//--------------------- .nv.global.init           --------------------------
	.section	.nv.global.init,"aw",@progbits
.nv.global.init:
	.type		_$_str,@object
	.size		_$_str,(_$_str_$_2 - _$_str)
_$_str:
        /*0000*/ 	.byte	0x5f, 0x5f, 0x43, 0x55, 0x44, 0x41, 0x5f, 0x46, 0x54, 0x5a, 0x00
	.type		_$_str_$_2,@object
	.size		_$_str_$_2,(.L_1 - _$_str_$_2)
_$_str_$_2:
        /*000b*/ 	.byte	0x5f, 0x5f, 0x43, 0x55, 0x44, 0x41, 0x5f, 0x50, 0x52, 0x45, 0x43, 0x5f, 0x53, 0x51, 0x52, 0x54
        /*001b*/ 	.byte	0x00
.L_1:


//--------------------- .nv.constant0.triton_poi_fused_cat_4 --------------------------
	.section	.nv.constant0.triton_poi_fused_cat_4,"a",@progbits
	.sectionflags	@""
	.align	4
.nv.constant0.triton_poi_fused_cat_4:
	.zero		620
